//
// Generated by NVIDIA NVVM Compiler
//
// Compiler Build ID: CL-36424714
// Cuda compilation tools, release 13.0, V13.0.88
// Based on NVVM 20.0.0
//

.version 9.0
.target sm_100
.address_size 64

	// .globl	_Z32median_addcmul_clamp_int8_kernelPKfS0_S0_Pfii

.visible .entry _Z32median_addcmul_clamp_int8_kernelPKfS0_S0_Pfii(
	.param .u64 .ptr .align 1 _Z32median_addcmul_clamp_int8_kernelPKfS0_S0_Pfii_param_0,
	.param .u64 .ptr .align 1 _Z32median_addcmul_clamp_int8_kernelPKfS0_S0_Pfii_param_1,
	.param .u64 .ptr .align 1 _Z32median_addcmul_clamp_int8_kernelPKfS0_S0_Pfii_param_2,
	.param .u64 .ptr .align 1 _Z32median_addcmul_clamp_int8_kernelPKfS0_S0_Pfii_param_3,
	.param .u32 _Z32median_addcmul_clamp_int8_kernelPKfS0_S0_Pfii_param_4,
	.param .u32 _Z32median_addcmul_clamp_int8_kernelPKfS0_S0_Pfii_param_5
)
{
	.reg .pred 	%p<13>;
	.reg .b32 	%r<38>;
	.reg .b32 	%f<90>;
	.reg .b64 	%rd<40>;

	ld.param.u64 	%rd11, [_Z32median_addcmul_clamp_int8_kernelPKfS0_S0_Pfii_param_0];
	ld.param.u64 	%rd8, [_Z32median_addcmul_clamp_int8_kernelPKfS0_S0_Pfii_param_1];
	ld.param.u64 	%rd9, [_Z32median_addcmul_clamp_int8_kernelPKfS0_S0_Pfii_param_2];
	ld.param.u64 	%rd10, [_Z32median_addcmul_clamp_int8_kernelPKfS0_S0_Pfii_param_3];
	ld.param.u32 	%r20, [_Z32median_addcmul_clamp_int8_kernelPKfS0_S0_Pfii_param_4];
	ld.param.u32 	%r19, [_Z32median_addcmul_clamp_int8_kernelPKfS0_S0_Pfii_param_5];
	cvta.to.global.u64 	%rd1, %rd11;
	mov.u32 	%r21, %ctaid.y;
	mov.u32 	%r22, %ntid.y;
	mov.u32 	%r23, %tid.y;
	mad.lo.s32 	%r1, %r21, %r22, %r23;
	mov.u32 	%r24, %ctaid.x;
	mov.u32 	%r25, %ntid.x;
	mov.u32 	%r26, %tid.x;
	mad.lo.s32 	%r2, %r24, %r25, %r26;
	setp.ge.s32 	%p1, %r1, %r20;
	setp.ge.s32 	%p2, %r2, %r19;
	or.pred  	%p3, %p1, %p2;
	@%p3 bra 	$L__BB0_15;
	setp.lt.s32 	%p4, %r19, 1;
	mov.f32 	%f89, 0f00000000;
	@%p4 bra 	$L__BB0_14;
	mul.lo.s32 	%r3, %r19, %r1;
	and.b32  	%r4, %r19, 15;
	setp.lt.u32 	%p5, %r19, 16;
	mov.f32 	%f89, 0f00000000;
	mov.b32 	%r35, 0;
	@%p5 bra 	$L__BB0_5;
	and.b32  	%r35, %r19, 2147483632;
	neg.s32 	%r33, %r35;
	mul.wide.u32 	%rd12, %r3, 4;
	add.s64 	%rd13, %rd12, %rd1;
	add.s64 	%rd38, %rd13, 32;
	mov.f32 	%f89, 0f00000000;
$L__BB0_4:
	.pragma "nounroll";
	ld.global.f32 	%f18, [%rd38+-32];
	add.f32 	%f19, %f89, %f18;
	ld.global.f32 	%f20, [%rd38+-28];
	add.f32 	%f21, %f19, %f20;
	ld.global.f32 	%f22, [%rd38+-24];
	add.f32 	%f23, %f21, %f22;
	ld.global.f32 	%f24, [%rd38+-20];
	add.f32 	%f25, %f23, %f24;
	ld.global.f32 	%f26, [%rd38+-16];
	add.f32 	%f27, %f25, %f26;
	ld.global.f32 	%f28, [%rd38+-12];
	add.f32 	%f29, %f27, %f28;
	ld.global.f32 	%f30, [%rd38+-8];
	add.f32 	%f31, %f29, %f30;
	ld.global.f32 	%f32, [%rd38+-4];
	add.f32 	%f33, %f31, %f32;
	ld.global.f32 	%f34, [%rd38];
	add.f32 	%f35, %f33, %f34;
	ld.global.f32 	%f36, [%rd38+4];
	add.f32 	%f37, %f35, %f36;
	ld.global.f32 	%f38, [%rd38+8];
	add.f32 	%f39, %f37, %f38;
	ld.global.f32 	%f40, [%rd38+12];
	add.f32 	%f41, %f39, %f40;
	ld.global.f32 	%f42, [%rd38+16];
	add.f32 	%f43, %f41, %f42;
	ld.global.f32 	%f44, [%rd38+20];
	add.f32 	%f45, %f43, %f44;
	ld.global.f32 	%f46, [%rd38+24];
	add.f32 	%f47, %f45, %f46;
	ld.global.f32 	%f48, [%rd38+28];
	add.f32 	%f89, %f47, %f48;
	add.s32 	%r33, %r33, 16;
	add.s64 	%rd38, %rd38, 64;
	setp.ne.s32 	%p6, %r33, 0;
	@%p6 bra 	$L__BB0_4;
$L__BB0_5:
	setp.eq.s32 	%p7, %r4, 0;
	@%p7 bra 	$L__BB0_14;
	and.b32  	%r10, %r19, 7;
	setp.lt.u32 	%p8, %r4, 8;
	@%p8 bra 	$L__BB0_8;
	add.s32 	%r28, %r35, %r3;
	mul.wide.u32 	%rd14, %r28, 4;
	add.s64 	%rd15, %rd1, %rd14;
	ld.global.f32 	%f50, [%rd15];
	add.f32 	%f51, %f89, %f50;
	cvt.u64.u32 	%rd16, %r3;
	cvt.u64.u32 	%rd17, %r35;
	add.s64 	%rd18, %rd17, %rd16;
	shl.b64 	%rd19, %rd18, 2;
	add.s64 	%rd20, %rd1, %rd19;
	ld.global.f32 	%f52, [%rd20+4];
	add.f32 	%f53, %f51, %f52;
	ld.global.f32 	%f54, [%rd20+8];
	add.f32 	%f55, %f53, %f54;
	ld.global.f32 	%f56, [%rd20+12];
	add.f32 	%f57, %f55, %f56;
	ld.global.f32 	%f58, [%rd20+16];
	add.f32 	%f59, %f57, %f58;
	ld.global.f32 	%f60, [%rd20+20];
	add.f32 	%f61, %f59, %f60;
	ld.global.f32 	%f62, [%rd20+24];
	add.f32 	%f63, %f61, %f62;
	ld.global.f32 	%f64, [%rd20+28];
	add.f32 	%f89, %f63, %f64;
	add.s32 	%r35, %r35, 8;
$L__BB0_8:
	setp.eq.s32 	%p9, %r10, 0;
	@%p9 bra 	$L__BB0_14;
	and.b32  	%r13, %r19, 3;
	setp.lt.u32 	%p10, %r10, 4;
	@%p10 bra 	$L__BB0_11;
	add.s32 	%r29, %r35, %r3;
	mul.wide.u32 	%rd21, %r29, 4;
	add.s64 	%rd22, %rd1, %rd21;
	ld.global.f32 	%f66, [%rd22];
	add.f32 	%f67, %f89, %f66;
	cvt.u64.u32 	%rd23, %r3;
	cvt.u64.u32 	%rd24, %r35;
	add.s64 	%rd25, %rd24, %rd23;
	shl.b64 	%rd26, %rd25, 2;
	add.s64 	%rd27, %rd1, %rd26;
	ld.global.f32 	%f68, [%rd27+4];
	add.f32 	%f69, %f67, %f68;
	ld.global.f32 	%f70, [%rd27+8];
	add.f32 	%f71, %f69, %f70;
	ld.global.f32 	%f72, [%rd27+12];
	add.f32 	%f89, %f71, %f72;
	add.s32 	%r35, %r35, 4;
$L__BB0_11:
	setp.eq.s32 	%p11, %r13, 0;
	@%p11 bra 	$L__BB0_14;
	add.s32 	%r30, %r35, %r3;
	mul.wide.u32 	%rd28, %r30, 4;
	add.s64 	%rd39, %rd1, %rd28;
	neg.s32 	%r37, %r13;
$L__BB0_13:
	.pragma "nounroll";
	ld.global.f32 	%f73, [%rd39];
	add.f32 	%f89, %f89, %f73;
	add.s64 	%rd39, %rd39, 4;
	add.s32 	%r37, %r37, 1;
	setp.ne.s32 	%p12, %r37, 0;
	@%p12 bra 	$L__BB0_13;
$L__BB0_14:
	cvt.rn.f32.s32 	%f74, %r19;
	div.rn.f32 	%f75, %f89, %f74;
	cvta.to.global.u64 	%rd29, %rd9;
	mul.wide.s32 	%rd30, %r2, 4;
	add.s64 	%rd31, %rd29, %rd30;
	ld.global.f32 	%f76, [%rd31];
	mad.lo.s32 	%r31, %r19, %r2, %r1;
	cvta.to.global.u64 	%rd32, %rd8;
	mul.wide.s32 	%rd33, %r31, 4;
	add.s64 	%rd34, %rd32, %rd33;
	ld.global.f32 	%f77, [%rd34];
	fma.rn.f32 	%f78, %f75, %f77, %f76;
	max.f32 	%f79, %f78, 0fC3000000;
	min.f32 	%f80, %f79, 0f42FE0000;
	mad.lo.s32 	%r32, %r19, %r1, %r2;
	cvta.to.global.u64 	%rd35, %rd10;
	mul.wide.s32 	%rd36, %r32, 4;
	add.s64 	%rd37, %rd35, %rd36;
	st.global.f32 	[%rd37], %f80;
$L__BB0_15:
	ret;

}


// ===== COMPILED SASS (sm_100) =====

	.target	sm_100

	.elftype	@"ET_EXEC"


//--------------------- .note.nv.tkinfo           --------------------------
	.section	.note.nv.tkinfo,"",@"SHT_NOTE"
	.sectionflags	@"SHF_NOTE_NV_TKINFO"
	.tkinfo
        /*0018*/ 	.word	0x00000002
        /*0030*/ 	.string	""
        /*0030*/ 	.string	"ptxas"
        /*0030*/ 	.string	"Cuda compilation tools, release 13.0, V13.0.88"
        /*0030*/ 	.string	"Build cuda_13.0.r13.0/compiler.36424714_0"
        /*0030*/ 	.string	"-arch sm_100 -m 64 "



//--------------------- .note.nv.cuinfo           --------------------------
	.section	.note.nv.cuinfo,"",@"SHT_NOTE"
	.sectionflags	@"SHF_NOTE_NV_CUINFO"
        /*0018*/ 	.short	0x0002
        /*001a*/ 	.short	0x0064
        /*001c*/ 	.short	0x0082
	.zero		2


//--------------------- .nv.info                  --------------------------
	.section	.nv.info,"",@"SHT_CUDA_INFO"
	.align	4


	//----- nvinfo : EIATTR_REGCOUNT
	.align		4
        /*0000*/ 	.byte	0x04, 0x2f
        /*0002*/ 	.short	(.L_1 - .L_0)
	.align		4
.L_0:
        /*0004*/ 	.word	index@(_Z32median_addcmul_clamp_int8_kernelPKfS0_S0_Pfii)
        /*0008*/ 	.word	0x0000001f


	//----- nvinfo : EIATTR_FRAME_SIZE
	.align		4
.L_1:
        /*000c*/ 	.byte	0x04, 0x11
        /*000e*/ 	.short	(.L_3 - .L_2)
	.align		4
.L_2:
        /*0010*/ 	.word	index@($__internal_0_$__cuda_sm3x_div_rn_noftz_f32_slowpath)
        /*0014*/ 	.word	0x00000000


	//----- nvinfo : EIATTR_FRAME_SIZE
	.align		4
.L_3:
        /*0018*/ 	.byte	0x04, 0x11
        /*001a*/ 	.short	(.L_5 - .L_4)
	.align		4
.L_4:
        /*001c*/ 	.word	index@(_Z32median_addcmul_clamp_int8_kernelPKfS0_S0_Pfii)
        /*0020*/ 	.word	0x00000000


	//----- nvinfo : EIATTR_MIN_STACK_SIZE
	.align		4
.L_5:
        /*0024*/ 	.byte	0x04, 0x12
        /*0026*/ 	.short	(.L_7 - .L_6)
	.align		4
.L_6:
        /*0028*/ 	.word	index@(_Z32median_addcmul_clamp_int8_kernelPKfS0_S0_Pfii)
        /*002c*/ 	.word	0x00000000
.L_7:


//--------------------- .nv.compat                --------------------------
	.section	.nv.compat,"",@"SHT_CUDA_COMPAT_INFO"
	.align	4
        /*0000*/ 	.byte	0x02, 0x09, 0x00, 0x00, 0x02, 0x02, 0x01, 0x00, 0x02, 0x05, 0x05, 0x00, 0x03, 0x07, 0x01, 0x01
        /*0010*/ 	.byte	0x02, 0x03, 0x00, 0x00, 0x02, 0x06, 0x01, 0x00, 0x04, 0x0b, 0x08, 0x00, 0x01, 0x00, 0x00, 0x00
        /*0020*/ 	.byte	0x00, 0x00, 0x00, 0x00


//--------------------- .nv.info._Z32median_addcmul_clamp_int8_kernelPKfS0_S0_Pfii --------------------------
	.section	.nv.info._Z32median_addcmul_clamp_int8_kernelPKfS0_S0_Pfii,"",@"SHT_CUDA_INFO"
	.sectionflags	@""
	.align	4


	//----- nvinfo : EIATTR_CUDA_API_VERSION
	.align		4
        /*0000*/ 	.byte	0x04, 0x37
        /*0002*/ 	.short	(.L_9 - .L_8)
.L_8:
        /*0004*/ 	.word	0x00000082


	//----- nvinfo : EIATTR_KPARAM_INFO
	.align		4
.L_9:
        /*0008*/ 	.byte	0x04, 0x17
        /*000a*/ 	.short	(.L_11 - .L_10)
.L_10:
        /*000c*/ 	.word	0x00000000
        /*0010*/ 	.short	0x0005
        /*0012*/ 	.short	0x0024
        /*0014*/ 	.byte	0x00, 0xf0, 0x11, 0x00


	//----- nvinfo : EIATTR_KPARAM_INFO
	.align		4
.L_11:
        /*0018*/ 	.byte	0x04, 0x17
        /*001a*/ 	.short	(.L_13 - .L_12)
.L_12:
        /*001c*/ 	.word	0x00000000
        /*0020*/ 	.short	0x0004
        /*0022*/ 	.short	0x0020
        /*0024*/ 	.byte	0x00, 0xf0, 0x11, 0x00


	//----- nvinfo : EIATTR_KPARAM_INFO
	.align		4
.L_13:
        /*0028*/ 	.byte	0x04, 0x17
        /*002a*/ 	.short	(.L_15 - .L_14)
.L_14:
        /*002c*/ 	.word	0x00000000
        /*0030*/ 	.short	0x0003
        /*0032*/ 	.short	0x0018
        /*0034*/ 	.byte	0x00, 0xf5, 0x21, 0x00


	//----- nvinfo : EIATTR_KPARAM_INFO
	.align		4
.L_15:
        /*0038*/ 	.byte	0x04, 0x17
        /*003a*/ 	.short	(.L_17 - .L_16)
.L_16:
        /*003c*/ 	.word	0x00000000
        /*0040*/ 	.short	0x0002
        /*0042*/ 	.short	0x0010
        /*0044*/ 	.byte	0x00, 0xf5, 0x21, 0x00


	//----- nvinfo : EIATTR_KPARAM_INFO
	.align		4
.L_17:
        /*0048*/ 	.byte	0x04, 0x17
        /*004a*/ 	.short	(.L_19 - .L_18)
.L_18:
        /*004c*/ 	.word	0x00000000
        /*0050*/ 	.short	0x0001
        /*0052*/ 	.short	0x0008
        /*0054*/ 	.byte	0x00, 0xf5, 0x21, 0x00


	//----- nvinfo : EIATTR_KPARAM_INFO
	.align		4
.L_19:
        /*0058*/ 	.byte	0x04, 0x17
        /*005a*/ 	.short	(.L_21 - .L_20)
.L_20:
        /*005c*/ 	.word	0x00000000
        /*0060*/ 	.short	0x0000
        /*0062*/ 	.short	0x0000
        /*0064*/ 	.byte	0x00, 0xf5, 0x21, 0x00


	//----- nvinfo : EIATTR_SPARSE_MMA_MASK
	.align		4
.L_21:
        /*0068*/ 	.byte	0x03, 0x50
        /*006a*/ 	.short	0x0000


	//----- nvinfo : EIATTR_MAXREG_COUNT
	.align		4
        /*006c*/ 	.byte	0x03, 0x1b
        /*006e*/ 	.short	0x00ff


	//----- nvinfo : EIATTR_MERCURY_ISA_VERSION
	.align		4
        /*0070*/ 	.byte	0x03, 0x5f
        /*0072*/ 	.short	0x0101


	//----- nvinfo : EIATTR_VRC_CTA_INIT_COUNT
	.align		4
        /*0074*/ 	.byte	0x02, 0x4a
	.zero		1
	.zero		1


	//----- nvinfo : EIATTR_EXIT_INSTR_OFFSETS
	.align		4
        /*0078*/ 	.byte	0x04, 0x1c
        /*007a*/ 	.short	(.L_23 - .L_22)


	//   ....[0]....
.L_22:
        /*007c*/ 	.word	0x000000c0


	//   ....[1]....
        /*0080*/ 	.word	0x00000a00


	//----- nvinfo : EIATTR_CRS_STACK_SIZE
	.align		4
.L_23:
        /*0084*/ 	.byte	0x04, 0x1e
        /*0086*/ 	.short	(.L_25 - .L_24)
.L_24:
        /*0088*/ 	.word	0x00000000


	//----- nvinfo : EIATTR_CBANK_PARAM_SIZE
	.align		4
.L_25:
        /*008c*/ 	.byte	0x03, 0x19
        /*008e*/ 	.short	0x0028


	//----- nvinfo : EIATTR_PARAM_CBANK
	.align		4
        /*0090*/ 	.byte	0x04, 0x0a
        /*0092*/ 	.short	(.L_27 - .L_26)
	.align		4
.L_26:
        /*0094*/ 	.word	index@(.nv.constant0._Z32median_addcmul_clamp_int8_kernelPKfS0_S0_Pfii)
        /*0098*/ 	.short	0x0380
        /*009a*/ 	.short	0x0028


	//----- nvinfo : EIATTR_SW_WAR
	.align		4
.L_27:
        /*009c*/ 	.byte	0x04, 0x36
        /*009e*/ 	.short	(.L_29 - .L_28)
.L_28:
        /*00a0*/ 	.word	0x00000008
.L_29:


//--------------------- .nv.callgraph             --------------------------
	.section	.nv.callgraph,"",@"SHT_CUDA_CALLGRAPH"
	.align	4
	.sectionentsize	8
	.align		4
        /*0000*/ 	.word	0x00000000
	.align		4
        /*0004*/ 	.word	0xffffffff
	.align		4
        /*0008*/ 	.word	0x00000000
	.align		4
        /*000c*/ 	.word	0xfffffffe
	.align		4
        /*0010*/ 	.word	0x00000000
	.align		4
        /*0014*/ 	.word	0xfffffffd
	.align		4
        /*0018*/ 	.word	0x00000000
	.align		4
        /*001c*/ 	.word	0xfffffffc


//--------------------- .text._Z32median_addcmul_clamp_int8_kernelPKfS0_S0_Pfii --------------------------
	.section	.text._Z32median_addcmul_clamp_int8_kernelPKfS0_S0_Pfii,"ax",@progbits
	.align	128
        .global         _Z32median_addcmul_clamp_int8_kernelPKfS0_S0_Pfii
        .type           _Z32median_addcmul_clamp_int8_kernelPKfS0_S0_Pfii,@function
        .size           _Z32median_addcmul_clamp_int8_kernelPKfS0_S0_Pfii,(.L_x_20 - _Z32median_addcmul_clamp_int8_kernelPKfS0_S0_Pfii)
        .other          _Z32median_addcmul_clamp_int8_kernelPKfS0_S0_Pfii,@"STO_CUDA_ENTRY STV_DEFAULT"
_Z32median_addcmul_clamp_int8_kernelPKfS0_S0_Pfii:
.text._Z32median_addcmul_clamp_int8_kernelPKfS0_S0_Pfii:
[----:B------:R-:W-:Y:S01]  /*0000*/  LDC R1, c[0x0][0x37c] ;  /* 0x0000df00ff017b82 */ /* 0x000fe20000000800 */
[----:B------:R-:W0:Y:S07]  /*0010*/  S2R R3, SR_TID.X ;  /* 0x0000000000037919 */ /* 0x000e2e0000002100 */
[----:B------:R-:W1:Y:S01]  /*0020*/  LDC R5, c[0x0][0x364] ;  /* 0x0000d900ff057b82 */ /* 0x000e620000000800 */
[----:B------:R-:W2:Y:S01]  /*0030*/  LDCU.64 UR6, c[0x0][0x3a0] ;  /* 0x00007400ff0677ac */ /* 0x000ea20008000a00 */
[----:B------:R-:W1:Y:S06]  /*0040*/  S2R R0, SR_TID.Y ;  /* 0x0000000000007919 */ /* 0x000e6c0000002200 */
[----:B------:R-:W0:Y:S08]  /*0050*/  S2UR UR5, SR_CTAID.X ;  /* 0x00000000000579c3 */ /* 0x000e300000002500 */
[----:B------:R-:W0:Y:S08]  /*0060*/  LDC R2, c[0x0][0x360] ;  /* 0x0000d800ff027b82 */ /* 0x000e300000000800 */
[----:B------:R-:W1:Y:S01]  /*0070*/  S2UR UR4, SR_CTAID.Y ;  /* 0x00000000000479c3 */ /* 0x000e620000002600 */
[----:B0-----:R-:W-:-:S05]  /*0080*/  IMAD R2, R2, UR5, R3 ;  /* 0x0000000502027c24 */ /* 0x001fca000f8e0203 */
[----:B--2---:R-:W-:Y:S01]  /*0090*/  ISETP.GE.AND P0, PT, R2, UR7, PT ;  /* 0x0000000702007c0c */ /* 0x004fe2000bf06270 */
[----:B-1----:R-:W-:-:S05]  /*00a0*/  IMAD R5, R5, UR4, R0 ;  /* 0x0000000405057c24 */ /* 0x002fca000f8e0200 */
[----:B------:R-:W-:-:S13]  /*00b0*/  ISETP.GE.OR P0, PT, R5, UR6, P0 ;  /* 0x0000000605007c0c */ /* 0x000fda0008706670 */
[----:B------:R-:W-:Y:S05]  /*00c0*/  @P0 EXIT ;  /* 0x000000000000094d */ /* 0x000fea0003800000 */
[----:B------:R-:W-:Y:S01]  /*00d0*/  UISETP.GE.AND UP0, UPT, UR7, 0x1, UPT ;  /* 0x000000010700788c */ /* 0x000fe2000bf06270 */
[----:B------:R-:W-:Y:S01]  /*00e0*/  IMAD.MOV.U32 R3, RZ, RZ, RZ ;  /* 0x000000ffff037224 */ /* 0x000fe200078e00ff */
[----:B------:R-:W0:Y:S07]  /*00f0*/  LDCU.64 UR8, c[0x0][0x358] ;  /* 0x00006b00ff0877ac */ /* 0x000e2e0008000a00 */
[----:B------:R-:W-:Y:S05]  /*0100*/  BRA.U !UP0, `(.L_x_0) ;  /* 0x0000000508cc7547 */ /* 0x000fea000b800000 */
[----:B------:R-:W-:Y:S01]  /*0110*/  UISETP.GE.U32.AND UP1, UPT, UR7, 0x10, UPT ;  /* 0x000000100700788c */ /* 0x000fe2000bf26070 */
[----:B------:R-:W-:Y:S01]  /*0120*/  HFMA2 R3, -RZ, RZ, 0, 0 ;  /* 0x00000000ff037431 */ /* 0x000fe200000001ff */
[----:B------:R-:W-:Y:S02]  /*0130*/  ULOP3.LUT UR5, UR7, 0xf, URZ, 0xc0, !UPT ;  /* 0x0000000f07057892 */ /* 0x000fe4000f8ec0ff */
[----:B------:R-:W-:Y:S01]  /*0140*/  IMAD R0, R5, UR7, RZ ;  /* 0x0000000705007c24 */ /* 0x000fe2000f8e02ff */
[----:B------:R-:W-:Y:S01]  /*0150*/  UMOV UR4, URZ ;  /* 0x000000ff00047c82 */ /* 0x000fe20008000000 */
[----:B------:R-:W-:-:S03]  /*0160*/  UISETP.NE.AND UP0, UPT, UR5, URZ, UPT ;  /* 0x000000ff0500728c */ /* 0x000fc6000bf05270 */
[----:B------:R-:W-:Y:S08]  /*0170*/  BRA.U !UP1, `(.L_x_1) ;  /* 0x0000000109b07547 */ /* 0x000ff0000b800000 */
[----:B------:R-:W1:Y:S01]  /*0180*/  LDC.64 R6, c[0x0][0x380] ;  /* 0x0000e000ff067b82 */ /* 0x000e620000000a00 */
[----:B------:R-:W-:Y:S01]  /*0190*/  ULOP3.LUT UR4, UR7, 0x7ffffff0, URZ, 0xc0, !UPT ;  /* 0x7ffffff007047892 */ /* 0x000fe2000f8ec0ff */
[----:B------:R-:W-:-:S03]  /*01a0*/  IMAD.MOV.U32 R3, RZ, RZ, RZ ;  /* 0x000000ffff037224 */ /* 0x000fc600078e00ff */
[----:B------:R-:W-:Y:S01]  /*01b0*/  UIADD3 UR6, UPT, UPT, -UR4, URZ, URZ ;  /* 0x000000ff04067290 */ /* 0x000fe2000fffe1ff */
[----:B-1----:R-:W-:-:S03]  /*01c0*/  IMAD.WIDE.U32 R6, R0, 0x4, R6 ;  /* 0x0000000400067825 */ /* 0x002fc600078e0006 */
[----:B------:R-:W-:-:S04]  /*01d0*/  IADD3 R6, P0, PT, R6, 0x20, RZ ;  /* 0x0000002006067810 */ /* 0x000fc80007f1e0ff */
[----:B------:R-:W-:-:S09]  /*01e0*/  IADD3.X R7, PT, PT, RZ, R7, RZ, P0, !PT ;  /* 0x00000007ff077210 */ /* 0x000fd200007fe4ff */
.L_x_2:
[----:B0-----:R-:W2:Y:S04]  /*01f0*/  LDG.E R16, desc[UR8][R6.64+-0x20] ;  /* 0xffffe00806107981 */ /* 0x001ea8000c1e1900 */
[----:B------:R-:W3:Y:S04]  /*0200*/  LDG.E R15, desc[UR8][R6.64+-0x1c] ;  /* 0xffffe408060f7981 */ /* 0x000ee8000c1e1900 */
[----:B------:R-:W4:Y:S04]  /*0210*/  LDG.E R18, desc[UR8][R6.64+-0x18] ;  /* 0xffffe80806127981 */ /* 0x000f28000c1e1900 */
[----:B------:R-:W5:Y:S04]  /*0220*/  LDG.E R20, desc[UR8][R6.64+-0x14] ;  /* 0xffffec0806147981 */ /* 0x000f68000c1e1900 */
        /* <DEDUP_REMOVED lines=11> */
[----:B------:R0:W5:Y:S01]  /*02e0*/  LDG.E R4, desc[UR8][R6.64+0x1c] ;  /* 0x00001c0806047981 */ /* 0x000162000c1e1900 */
[----:B------:R-:W-:-:S04]  /*02f0*/  UIADD3 UR6, UPT, UPT, UR6, 0x10, URZ ;  /* 0x0000001006067890 */ /* 0x000fc8000fffe0ff */
[----:B------:R-:W-:Y:S01]  /*0300*/  UISETP.NE.AND UP1, UPT, UR6, URZ, UPT ;  /* 0x000000ff0600728c */ /* 0x000fe2000bf25270 */
[----:B0-----:R-:W-:-:S05]  /*0310*/  IADD3 R6, P0, PT, R6, 0x40, RZ ;  /* 0x0000004006067810 */ /* 0x001fca0007f1e0ff */
[----:B------:R-:W-:Y:S02]  /*0320*/  IMAD.X R7, RZ, RZ, R7, P0 ;  /* 0x000000ffff077224 */ /* 0x000fe400000e0607 */
[----:B--2---:R-:W-:-:S04]  /*0330*/  FADD R16, R16, R3 ;  /* 0x0000000310107221 */ /* 0x004fc80000000000 */
[----:B---3--:R-:W-:-:S04]  /*0340*/  FADD R15, R16, R15 ;  /* 0x0000000f100f7221 */ /* 0x008fc80000000000 */
[----:B----4-:R-:W-:-:S04]  /*0350*/  FADD R15, R15, R18 ;  /* 0x000000120f0f7221 */ /* 0x010fc80000000000 */
[----:B-----5:R-:W-:-:S04]  /*0360*/  FADD R15, R15, R20 ;  /* 0x000000140f0f7221 */ /* 0x020fc80000000000 */
[----:B------:R-:W-:-:S04]  /*0370*/  FADD R15, R15, R22 ;  /* 0x000000160f0f7221 */ /* 0x000fc80000000000 */
        /* <DEDUP_REMOVED lines=10> */
[----:B------:R-:W-:Y:S01]  /*0420*/  FADD R3, R9, R4 ;  /* 0x0000000409037221 */ /* 0x000fe20000000000 */
[----:B------:R-:W-:Y:S06]  /*0430*/  BRA.U UP1, `(.L_x_2) ;  /* 0xfffffffd016c7547 */ /* 0x000fec000b83ffff */
.L_x_1:
[----:B------:R-:W-:Y:S05]  /*0440*/  BRA.U !UP0, `(.L_x_0) ;  /* 0x0000000108fc7547 */ /* 0x000fea000b800000 */
[----:B------:R-:W-:Y:S02]  /*0450*/  UISETP.GE.U32.AND UP0, UPT, UR5, 0x8, UPT ;  /* 0x000000080500788c */ /* 0x000fe4000bf06070 */
[----:B------:R-:W-:-:S04]  /*0460*/  ULOP3.LUT UR6, UR7, 0x7, URZ, 0xc0, !UPT ;  /* 0x0000000707067892 */ /* 0x000fc8000f8ec0ff */
[----:B------:R-:W-:-:S03]  /*0470*/  UISETP.NE.AND UP1, UPT, UR6, URZ, UPT ;  /* 0x000000ff0600728c */ /* 0x000fc6000bf25270 */
[----:B------:R-:W-:Y:S08]  /*0480*/  BRA.U !UP0, `(.L_x_3) ;  /* 0x0000000108647547 */ /* 0x000ff0000b800000 */
[----:B------:R-:W1:Y:S01]  /*0490*/  LDC.64 R8, c[0x0][0x380] ;  /* 0x0000e000ff087b82 */ /* 0x000e620000000a00 */
[----:B------:R-:W2:Y:S01]  /*04a0*/  LDCU.64 UR10, c[0x0][0x380] ;  /* 0x00007000ff0a77ac */ /* 0x000ea20008000a00 */
[C---:B------:R-:W-:Y:S02]  /*04b0*/  IADD3 R4, P0, PT, R0.reuse, UR4, RZ ;  /* 0x0000000400047c10 */ /* 0x040fe4000ff1e0ff */
[----:B------:R-:W-:-:S03]  /*04c0*/  IADD3 R7, PT, PT, R0, UR4, RZ ;  /* 0x0000000400077c10 */ /* 0x000fc6000fffe0ff */
[----:B------:R-:W-:Y:S01]  /*04d0*/  IMAD.X R11, RZ, RZ, RZ, P0 ;  /* 0x000000ffff0b7224 */ /* 0x000fe200000e06ff */
[----:B--2---:R-:W-:Y:S01]  /*04e0*/  LEA R6, P0, R4, UR10, 0x2 ;  /* 0x0000000a04067c11 */ /* 0x004fe2000f8010ff */
[----:B-1----:R-:W-:-:S03]  /*04f0*/  IMAD.WIDE.U32 R8, R7, 0x4, R8 ;  /* 0x0000000407087825 */ /* 0x002fc600078e0008 */
[----:B------:R-:W-:-:S03]  /*0500*/  LEA.HI.X R7, R4, UR11, R11, 0x2, P0 ;  /* 0x0000000b04077c11 */ /* 0x000fc600080f140b */
[----:B0-----:R-:W2:Y:S04]  /*0510*/  LDG.E R8, desc[UR8][R8.64] ;  /* 0x0000000808087981 */ /* 0x001ea8000c1e1900 */
[----:B------:R-:W3:Y:S04]  /*0520*/  LDG.E R4, desc[UR8][R6.64+0x4] ;  /* 0x0000040806047981 */ /* 0x000ee8000c1e1900 */
[----:B------:R-:W4:Y:S04]  /*0530*/  LDG.E R10, desc[UR8][R6.64+0x8] ;  /* 0x00000808060a7981 */ /* 0x000f28000c1e1900 */
[----:B------:R-:W5:Y:S04]  /*0540*/  LDG.E R12, desc[UR8][R6.64+0xc] ;  /* 0x00000c08060c7981 */ /* 0x000f68000c1e1900 */
[----:B------:R-:W5:Y:S04]  /*0550*/  LDG.E R14, desc[UR8][R6.64+0x10] ;  /* 0x00001008060e7981 */ /* 0x000f68000c1e1900 */
[----:B------:R-:W5:Y:S04]  /*0560*/  LDG.E R16, desc[UR8][R6.64+0x14] ;  /* 0x0000140806107981 */ /* 0x000f68000c1e1900 */
[----:B------:R-:W5:Y:S04]  /*0570*/  LDG.E R18, desc[UR8][R6.64+0x18] ;  /* 0x0000180806127981 */ /* 0x000f68000c1e1900 */
[----:B------:R-:W5:Y:S01]  /*0580*/  LDG.E R20, desc[UR8][R6.64+0x1c] ;  /* 0x00001c0806147981 */ /* 0x000f62000c1e1900 */
[----:B------:R-:W-:Y:S01]  /*0590*/  UIADD3 UR4, UPT, UPT, UR4, 0x8, URZ ;  /* 0x0000000804047890 */ /* 0x000fe2000fffe0ff */
[----:B--2---:R-:W-:-:S04]  /*05a0*/  FADD R3, R3, R8 ;  /* 0x0000000803037221 */ /* 0x004fc80000000000 */
[----:B---3--:R-:W-:-:S04]  /*05b0*/  FADD R3, R3, R4 ;  /* 0x0000000403037221 */ /* 0x008fc80000000000 */
[----:B----4-:R-:W-:-:S04]  /*05c0*/  FADD R3, R3, R10 ;  /* 0x0000000a03037221 */ /* 0x010fc80000000000 */
[----:B-----5:R-:W-:-:S04]  /*05d0*/  FADD R3, R3, R12 ;  /* 0x0000000c03037221 */ /* 0x020fc80000000000 */
[----:B------:R-:W-:-:S04]  /*05e0*/  FADD R3, R3, R14 ;  /* 0x0000000e03037221 */ /* 0x000fc80000000000 */
[----:B------:R-:W-:-:S04]  /*05f0*/  FADD R3, R3, R16 ;  /* 0x0000001003037221 */ /* 0x000fc80000000000 */
[----:B------:R-:W-:-:S04]  /*0600*/  FADD R3, R3, R18 ;  /* 0x0000001203037221 */ /* 0x000fc80000000000 */
[----:B------:R-:W-:-:S07]  /*0610*/  FADD R3, R3, R20 ;  /* 0x0000001403037221 */ /* 0x000fce0000000000 */
.L_x_3:
        /* <DEDUP_REMOVED lines=16> */
[----:B------:R-:W5:Y:S01]  /*0720*/  LDG.E R12, desc[UR8][R8.64+0xc] ;  /* 0x00000c08080c7981 */ /* 0x000f62000c1e1900 */
[----:B------:R-:W-:Y:S01]  /*0730*/  UIADD3 UR4, UPT, UPT, UR4, 0x4, URZ ;  /* 0x0000000404047890 */ /* 0x000fe2000fffe0ff */
[----:B--2---:R-:W-:-:S04]  /*0740*/  FADD R3, R3, R6 ;  /* 0x0000000603037221 */ /* 0x004fc80000000000 */
[----:B---3--:R-:W-:-:S04]  /*0750*/  FADD R3, R3, R4 ;  /* 0x0000000403037221 */ /* 0x008fc80000000000 */
[----:B----4-:R-:W-:-:S04]  /*0760*/  FADD R3, R3, R10 ;  /* 0x0000000a03037221 */ /* 0x010fc80000000000 */
[----:B-----5:R-:W-:-:S07]  /*0770*/  FADD R3, R3, R12 ;  /* 0x0000000c03037221 */ /* 0x020fce0000000000 */
.L_x_4:
[----:B------:R-:W-:Y:S05]  /*0780*/  BRA.U !UP1, `(.L_x_0) ;  /* 0x00000001092c7547 */ /* 0x000fea000b800000 */
[----:B------:R-:W1:Y:S01]  /*0790*/  LDC.64 R6, c[0x0][0x380] ;  /* 0x0000e000ff067b82 */ /* 0x000e620000000a00 */
[----:B------:R-:W-:Y:S01]  /*07a0*/  IADD3 R9, PT, PT, R0, UR4, RZ ;  /* 0x0000000400097c10 */ /* 0x000fe2000fffe0ff */
[----:B------:R-:W-:-:S04]  /*07b0*/  UIADD3 UR5, UPT, UPT, -UR5, URZ, URZ ;  /* 0x000000ff05057290 */ /* 0x000fc8000fffe1ff */
[----:B-1----:R-:W-:-:S08]  /*07c0*/  IMAD.WIDE.U32 R6, R9, 0x4, R6 ;  /* 0x0000000409067825 */ /* 0x002fd000078e0006 */
.L_x_5:
[----:B0-----:R0:W2:Y:S01]  /*07d0*/  LDG.E R0, desc[UR8][R6.64] ;  /* 0x0000000806007981 */ /* 0x0010a2000c1e1900 */
[----:B------:R-:W-:-:S04]  /*07e0*/  UIADD3 UR5, UPT, UPT, UR5, 0x1, URZ ;  /* 0x0000000105057890 */ /* 0x000fc8000fffe0ff */
[----:B------:R-:W-:Y:S01]  /*07f0*/  UISETP.NE.AND UP0, UPT, UR5, URZ, UPT ;  /* 0x000000ff0500728c */ /* 0x000fe2000bf05270 */
[----:B0-----:R-:W-:-:S05]  /*0800*/  IADD3 R6, P0, PT, R6, 0x4, RZ ;  /* 0x0000000406067810 */ /* 0x001fca0007f1e0ff */
[----:B------:R-:W-:Y:S02]  /*0810*/  IMAD.X R7, RZ, RZ, R7, P0 ;  /* 0x000000ffff077224 */ /* 0x000fe400000e0607 */
[----:B--2---:R-:W-:Y:S01]  /*0820*/  FADD R3, R0, R3 ;  /* 0x0000000300037221 */ /* 0x004fe20000000000 */
[----:B------:R-:W-:Y:S06]  /*0830*/  BRA.U UP0, `(.L_x_5) ;  /* 0xfffffffd00e47547 */ /* 0x000fec000b83ffff */
.L_x_0:
[----:B------:R-:W-:Y:S01]  /*0840*/  I2FP.F32.S32 R6, UR7 ;  /* 0x0000000700067c45 */ /* 0x000fe20008201400 */
[----:B------:R-:W-:Y:S03]  /*0850*/  BSSY.RECONVERGENT B0, `(.L_x_6) ;  /* 0x000000b000007945 */ /* 0x000fe60003800200 */
[----:B------:R-:W1:Y:S08]  /*0860*/  MUFU.RCP R7, R6 ;  /* 0x0000000600077308 */ /* 0x000e700000001000 */
[----:B------:R-:W2:Y:S01]  /*0870*/  FCHK P0, R3, R6 ;  /* 0x0000000603007302 */ /* 0x000ea20000000000 */
[----:B-1----:R-:W-:-:S04]  /*0880*/  FFMA R0, -R6, R7, 1 ;  /* 0x3f80000006007423 */ /* 0x002fc80000000107 */
[----:B------:R-:W-:-:S04]  /*0890*/  FFMA R0, R7, R0, R7 ;  /* 0x0000000007007223 */ /* 0x000fc80000000007 */
[----:B------:R-:W-:-:S04]  /*08a0*/  FFMA R7, R0, R3, RZ ;  /* 0x0000000300077223 */ /* 0x000fc800000000ff */
[----:B------:R-:W-:-:S04]  /*08b0*/  FFMA R4, -R6, R7, R3 ;  /* 0x0000000706047223 */ /* 0x000fc80000000103 */
[----:B------:R-:W-:Y:S01]  /*08c0*/  FFMA R0, R0, R4, R7 ;  /* 0x0000000400007223 */ /* 0x000fe20000000007 */
[----:B--2---:R-:W-:Y:S06]  /*08d0*/  @!P0 BRA `(.L_x_7) ;  /* 0x0000000000088947 */ /* 0x004fec0003800000 */
[----:B------:R-:W-:-:S07]  /*08e0*/  MOV R4, 0x900 ;  /* 0x0000090000047802 */ /* 0x000fce0000000f00 */
[----:B0-----:R-:W-:Y:S05]  /*08f0*/  CALL.REL.NOINC `($__internal_0_$__cuda_sm3x_div_rn_noftz_f32_slowpath) ;  /* 0x0000000000447944 */ /* 0x001fea0003c00000 */
.L_x_7:
[----:B0-----:R-:W-:Y:S05]  /*0900*/  BSYNC.RECONVERGENT B0 ;  /* 0x0000000000007941 */ /* 0x001fea0003800200 */
.L_x_6:
[----:B------:R-:W0:Y:S01]  /*0910*/  LDC.64 R6, c[0x0][0x390] ;  /* 0x0000e400ff067b82 */ /* 0x000e220000000a00 */
[----:B------:R-:W1:Y:S07]  /*0920*/  LDCU UR4, c[0x0][0x3a4] ;  /* 0x00007480ff0477ac */ /* 0x000e6e0008000800 */
[----:B------:R-:W2:Y:S08]  /*0930*/  LDC.64 R8, c[0x0][0x388] ;  /* 0x0000e200ff087b82 */ /* 0x000eb00000000a00 */
[----:B------:R-:W3:Y:S01]  /*0940*/  LDC.64 R10, c[0x0][0x398] ;  /* 0x0000e600ff0a7b82 */ /* 0x000ee20000000a00 */
[----:B-1----:R-:W-:-:S02]  /*0950*/  IMAD R3, R2, UR4, R5 ;  /* 0x0000000402037c24 */ /* 0x002fc4000f8e0205 */
[----:B0-----:R-:W-:-:S06]  /*0960*/  IMAD.WIDE R6, R2, 0x4, R6 ;  /* 0x0000000402067825 */ /* 0x001fcc00078e0206 */
[----:B------:R-:W4:Y:S01]  /*0970*/  LDG.E R7, desc[UR8][R6.64] ;  /* 0x0000000806077981 */ /* 0x000f22000c1e1900 */
[----:B--2---:R-:W-:-:S06]  /*0980*/  IMAD.WIDE R8, R3, 0x4, R8 ;  /* 0x0000000403087825 */ /* 0x004fcc00078e0208 */
[----:B------:R-:W4:Y:S01]  /*0990*/  LDG.E R8, desc[UR8][R8.64] ;  /* 0x0000000808087981 */ /* 0x000f22000c1e1900 */
[----:B------:R-:W-:-:S04]  /*09a0*/  IMAD R3, R5, UR4, R2 ;  /* 0x0000000405037c24 */ /* 0x000fc8000f8e0202 */
[----:B---3--:R-:W-:-:S04]  /*09b0*/  IMAD.WIDE R2, R3, 0x4, R10 ;  /* 0x0000000403027825 */ /* 0x008fc800078e020a */
[----:B----4-:R-:W-:-:S05]  /*09c0*/  FFMA R0, R8, R0, R7 ;  /* 0x0000000008007223 */ /* 0x010fca0000000007 */
[----:B------:R-:W-:-:S04]  /*09d0*/  FMNMX R0, R0, -128, !PT ;  /* 0xc300000000007809 */ /* 0x000fc80007800000 */
[----:B------:R-:W-:-:S05]  /*09e0*/  FMNMX R5, R0, 127, PT ;  /* 0x42fe000000057809 */ /* 0x000fca0003800000 */
[----:B------:R-:W-:Y:S01]  /*09f0*/  STG.E desc[UR8][R2.64], R5 ;  /* 0x0000000502007986 */ /* 0x000fe2000c101908 */
[----:B------:R-:W-:Y:S05]  /*0a00*/  EXIT ;  /* 0x000000000000794d */ /* 0x000fea0003800000 */
        .weak           $__internal_0_$__cuda_sm3x_div_rn_noftz_f32_slowpath
        .type           $__internal_0_$__cuda_sm3x_div_rn_noftz_f32_slowpath,@function
        .size           $__internal_0_$__cuda_sm3x_div_rn_noftz_f32_slowpath,(.L_x_20 - $__internal_0_$__cuda_sm3x_div_rn_noftz_f32_slowpath)
$__internal_0_$__cuda_sm3x_div_rn_noftz_f32_slowpath:
[----:B------:R-:W-:Y:S01]  /*0a10*/  SHF.R.U32.HI R7, RZ, 0x17, R6 ;  /* 0x00000017ff077819 */ /* 0x000fe20000011606 */
[----:B------:R-:W-:Y:S01]  /*0a20*/  BSSY.RECONVERGENT B1, `(.L_x_8) ;  /* 0x0000063000017945 */ /* 0x000fe20003800200 */
[----:B------:R-:W-:Y:S02]  /*0a30*/  SHF.R.U32.HI R0, RZ, 0x17, R3 ;  /* 0x00000017ff007819 */ /* 0x000fe40000011603 */
[----:B------:R-:W-:Y:S02]  /*0a40*/  LOP3.LUT R7, R7, 0xff, RZ, 0xc0, !PT ;  /* 0x000000ff07077812 */ /* 0x000fe400078ec0ff */
[----:B------:R-:W-:Y:S02]  /*0a50*/  LOP3.LUT R12, R0, 0xff, RZ, 0xc0, !PT ;  /* 0x000000ff000c7812 */ /* 0x000fe400078ec0ff */
[----:B------:R-:W-:-:S03]  /*0a60*/  IADD3 R9, PT, PT, R7, -0x1, RZ ;  /* 0xffffffff07097810 */ /* 0x000fc60007ffe0ff */
[----:B------:R-:W-:Y:S01]  /*0a70*/  VIADD R10, R12, 0xffffffff ;  /* 0xffffffff0c0a7836 */ /* 0x000fe20000000000 */
[----:B------:R-:W-:-:S04]  /*0a80*/  ISETP.GT.U32.AND P0, PT, R9, 0xfd, PT ;  /* 0x000000fd0900780c */ /* 0x000fc80003f04070 */
[----:B------:R-:W-:-:S13]  /*0a90*/  ISETP.GT.U32.OR P0, PT, R10, 0xfd, P0 ;  /* 0x000000fd0a00780c */ /* 0x000fda0000704470 */
[----:B------:R-:W-:Y:S01]  /*0aa0*/  @!P0 MOV R8, RZ ;  /* 0x000000ff00088202 */ /* 0x000fe20000000f00 */
[----:B------:R-:W-:Y:S06]  /*0ab0*/  @!P0 BRA `(.L_x_9) ;  /* 0x0000000000608947 */ /* 0x000fec0003800000 */
[----:B------:R-:W-:Y:S01]  /*0ac0*/  FSETP.GTU.FTZ.AND P0, PT, |R3|, +INF , PT ;  /* 0x7f8000000300780b */ /* 0x000fe20003f1c200 */
[----:B------:R-:W-:Y:S01]  /*0ad0*/  IMAD.MOV.U32 R0, RZ, RZ, R6 ;  /* 0x000000ffff007224 */ /* 0x000fe200078e0006 */
[----:B------:R-:W-:-:S04]  /*0ae0*/  FSETP.GTU.FTZ.AND P1, PT, |R6|, +INF , PT ;  /* 0x7f8000000600780b */ /* 0x000fc80003f3c200 */
[----:B------:R-:W-:-:S13]  /*0af0*/  PLOP3.LUT P0, PT, P0, P1, PT, 0xf8, 0x8f ;  /* 0x00000000008f781c */ /* 0x000fda0000703f70 */
[----:B------:R-:W-:Y:S05]  /*0b00*/  @P0 BRA `(.L_x_10) ;  /* 0x00000004004c0947 */ /* 0x000fea0003800000 */
[----:B------:R-:W-:-:S13]  /*0b10*/  LOP3.LUT P0, RZ, R6, 0x7fffffff, R3, 0xc8, !PT ;  /* 0x7fffffff06ff7812 */ /* 0x000fda000780c803 */
[----:B------:R-:W-:Y:S05]  /*0b20*/  @!P0 BRA `(.L_x_11) ;  /* 0x00000004003c8947 */ /* 0x000fea0003800000 */
[C---:B------:R-:W-:Y:S02]  /*0b30*/  FSETP.NEU.FTZ.AND P2, PT, |R3|.reuse, +INF , PT ;  /* 0x7f8000000300780b */ /* 0x040fe40003f5d200 */
[----:B------:R-:W-:Y:S02]  /*0b40*/  FSETP.NEU.FTZ.AND P1, PT, |R0|, +INF , PT ;  /* 0x7f8000000000780b */ /* 0x000fe40003f3d200 */
[----:B------:R-:W-:-:S11]  /*0b50*/  FSETP.NEU.FTZ.AND P0, PT, |R3|, +INF , PT ;  /* 0x7f8000000300780b */ /* 0x000fd60003f1d200 */
[----:B------:R-:W-:Y:S05]  /*0b60*/  @!P1 BRA !P2, `(.L_x_11) ;  /* 0x00000004002c9947 */ /* 0x000fea0005000000 */
[----:B------:R-:W-:-:S04]  /*0b70*/  LOP3.LUT P2, RZ, R3, 0x7fffffff, RZ, 0xc0, !PT ;  /* 0x7fffffff03ff7812 */ /* 0x000fc8000784c0ff */
[----:B------:R-:W-:-:S13]  /*0b80*/  PLOP3.LUT P1, PT, P1, P2, PT, 0x2f, 0xf2 ;  /* 0x0000000000f2781c */ /* 0x000fda0000f24577 */
[----:B------:R-:W-:Y:S05]  /*0b90*/  @P1 BRA `(.L_x_12) ;  /* 0x0000000400181947 */ /* 0x000fea0003800000 */
[----:B------:R-:W-:-:S04]  /*0ba0*/  LOP3.LUT P1, RZ, R6, 0x7fffffff, RZ, 0xc0, !PT ;  /* 0x7fffffff06ff7812 */ /* 0x000fc8000782c0ff */
[----:B------:R-:W-:-:S13]  /*0bb0*/  PLOP3.LUT P0, PT, P0, P1, PT, 0x2f, 0xf2 ;  /* 0x0000000000f2781c */ /* 0x000fda0000702577 */
[----:B------:R-:W-:Y:S05]  /*0bc0*/  @P0 BRA `(.L_x_13) ;  /* 0x0000000400000947 */ /* 0x000fea0003800000 */
[----:B------:R-:W-:Y:S02]  /*0bd0*/  ISETP.GE.AND P0, PT, R10, RZ, PT ;  /* 0x000000ff0a00720c */ /* 0x000fe40003f06270 */
[----:B------:R-:W-:-:S11]  /*0be0*/  ISETP.GE.AND P1, PT, R9, RZ, PT ;  /* 0x000000ff0900720c */ /* 0x000fd60003f26270 */
[----:B------:R-:W-:Y:S01]  /*0bf0*/  @P0 MOV R8, RZ ;  /* 0x000000ff00080202 */ /* 0x000fe20000000f00 */
[----:B------:R-:W-:Y:S02]  /*0c00*/  @!P0 IMAD.MOV.U32 R8, RZ, RZ, -0x40 ;  /* 0xffffffc0ff088424 */ /* 0x000fe400078e00ff */
[----:B------:R-:W-:Y:S01]  /*0c10*/  @!P0 FFMA R3, R3, 1.84467440737095516160e+19, RZ ;  /* 0x5f80000003038823 */ /* 0x000fe200000000ff */
[----:B------:R-:W-:Y:S02]  /*0c20*/  @!P1 FFMA R6, R0, 1.84467440737095516160e+19, RZ ;  /* 0x5f80000000069823 */ /* 0x000fe400000000ff */
[----:B------:R-:W-:-:S07]  /*0c30*/  @!P1 IADD3 R8, PT, PT, R8, 0x40, RZ ;  /* 0x0000004008089810 */ /* 0x000fce0007ffe0ff */
.L_x_9:
[----:B------:R-:W-:Y:S01]  /*0c40*/  LEA R9, R7, 0xc0800000, 0x17 ;  /* 0xc080000007097811 */ /* 0x000fe200078eb8ff */
[----:B------:R-:W-:Y:S04]  /*0c50*/  BSSY.RECONVERGENT B2, `(.L_x_14) ;  /* 0x0000036000027945 */ /* 0x000fe80003800200 */
[----:B------:R-:W-:Y:S01]  /*0c60*/  IMAD.IADD R9, R6, 0x1, -R9 ;  /* 0x0000000106097824 */ /* 0x000fe200078e0a09 */
[----:B------:R-:W-:-:S03]  /*0c70*/  IADD3 R6, PT, PT, R12, -0x7f, RZ ;  /* 0xffffff810c067810 */ /* 0x000fc60007ffe0ff */
[----:B------:R-:W0:Y:S01]  /*0c80*/  MUFU.RCP R10, R9 ;  /* 0x00000009000a7308 */ /* 0x000e220000001000 */
[----:B------:R-:W-:Y:S01]  /*0c90*/  FADD.FTZ R11, -R9, -RZ ;  /* 0x800000ff090b7221 */ /* 0x000fe20000010100 */
[C---:B------:R-:W-:Y:S01]  /*0ca0*/  IMAD R0, R6.reuse, -0x800000, R3 ;  /* 0xff80000006007824 */ /* 0x040fe200078e0203 */
[----:B------:R-:W-:-:S05]  /*0cb0*/  IADD3 R7, PT, PT, R6, 0x7f, -R7 ;  /* 0x0000007f06077810 */ /* 0x000fca0007ffe807 */
[----:B------:R-:W-:Y:S02]  /*0cc0*/  IMAD.IADD R7, R7, 0x1, R8 ;  /* 0x0000000107077824 */ /* 0x000fe400078e0208 */
[----:B0-----:R-:W-:-:S04]  /*0cd0*/  FFMA R13, R10, R11, 1 ;  /* 0x3f8000000a0d7423 */ /* 0x001fc8000000000b */
[----:B------:R-:W-:-:S04]  /*0ce0*/  FFMA R12, R10, R13, R10 ;  /* 0x0000000d0a0c7223 */ /* 0x000fc8000000000a */
[----:B------:R-:W-:-:S04]  /*0cf0*/  FFMA R3, R0, R12, RZ ;  /* 0x0000000c00037223 */ /* 0x000fc800000000ff */
[----:B------:R-:W-:-:S04]  /*0d00*/  FFMA R10, R11, R3, R0 ;  /* 0x000000030b0a7223 */ /* 0x000fc80000000000 */
[----:B------:R-:W-:-:S04]  /*0d10*/  FFMA R13, R12, R10, R3 ;  /* 0x0000000a0c0d7223 */ /* 0x000fc80000000003 */
[----:B------:R-:W-:-:S04]  /*0d20*/  FFMA R10, R11, R13, R0 ;  /* 0x0000000d0b0a7223 */ /* 0x000fc80000000000 */
[----:B------:R-:W-:-:S05]  /*0d30*/  FFMA R0, R12, R10, R13 ;  /* 0x0000000a0c007223 */ /* 0x000fca000000000d */
[----:B------:R-:W-:-:S04]  /*0d40*/  SHF.R.U32.HI R3, RZ, 0x17, R0 ;  /* 0x00000017ff037819 */ /* 0x000fc80000011600 */
[----:B------:R-:W-:-:S04]  /*0d50*/  LOP3.LUT R3, R3, 0xff, RZ, 0xc0, !PT ;  /* 0x000000ff03037812 */ /* 0x000fc800078ec0ff */
[----:B------:R-:W-:-:S05]  /*0d60*/  IADD3 R9, PT, PT, R3, R7, RZ ;  /* 0x0000000703097210 */ /* 0x000fca0007ffe0ff */
[----:B------:R-:W-:-:S05]  /*0d70*/  VIADD R3, R9, 0xffffffff ;  /* 0xffffffff09037836 */ /* 0x000fca0000000000 */
[----:B------:R-:W-:-:S13]  /*0d80*/  ISETP.GE.U32.AND P0, PT, R3, 0xfe, PT ;  /* 0x000000fe0300780c */ /* 0x000fda0003f06070 */
[----:B------:R-:W-:Y:S05]  /*0d90*/  @!P0 BRA `(.L_x_15) ;  /* 0x0000000000808947 */ /* 0x000fea0003800000 */
[----:B------:R-:W-:-:S13]  /*0da0*/  ISETP.GT.AND P0, PT, R9, 0xfe, PT ;  /* 0x000000fe0900780c */ /* 0x000fda0003f04270 */
[----:B------:R-:W-:Y:S05]  /*0db0*/  @P0 BRA `(.L_x_16) ;  /* 0x00000000006c0947 */ /* 0x000fea0003800000 */
[----:B------:R-:W-:-:S13]  /*0dc0*/  ISETP.GE.AND P0, PT, R9, 0x1, PT ;  /* 0x000000010900780c */ /* 0x000fda0003f06270 */
[----:B------:R-:W-:Y:S05]  /*0dd0*/  @P0 BRA `(.L_x_17) ;  /* 0x0000000000740947 */ /* 0x000fea0003800000 */
[----:B------:R-:W-:Y:S02]  /*0de0*/  ISETP.GE.AND P0, PT, R9, -0x18, PT ;  /* 0xffffffe80900780c */ /* 0x000fe40003f06270 */
[----:B------:R-:W-:-:S11]  /*0df0*/  LOP3.LUT R0, R0, 0x80000000, RZ, 0xc0, !PT ;  /* 0x8000000000007812 */ /* 0x000fd600078ec0ff */
[----:B------:R-:W-:Y:S05]  /*0e00*/  @!P0 BRA `(.L_x_17) ;  /* 0x0000000000688947 */ /* 0x000fea0003800000 */
[CCC-:B------:R-:W-:Y:S01]  /*0e10*/  FFMA.RZ R3, R12.reuse, R10.reuse, R13.reuse ;  /* 0x0000000a0c037223 */ /* 0x1c0fe2000000c00d */
[C---:B------:R-:W-:Y:S01]  /*0e20*/  IADD3 R8, PT, PT, R9.reuse, 0x20, RZ ;  /* 0x0000002009087810 */ /* 0x040fe20007ffe0ff */
[CCC-:B------:R-:W-:Y:S01]  /*0e30*/  FFMA.RM R6, R12.reuse, R10.reuse, R13.reuse ;  /* 0x0000000a0c067223 */ /* 0x1c0fe2000000400d */
[----:B------:R-:W-:Y:S02]  /*0e40*/  ISETP.NE.AND P2, PT, R9, RZ, PT ;  /* 0x000000ff0900720c */ /* 0x000fe40003f45270 */
[----:B------:R-:W-:Y:S01]  /*0e50*/  LOP3.LUT R7, R3, 0x7fffff, RZ, 0xc0, !PT ;  /* 0x007fffff03077812 */ /* 0x000fe200078ec0ff */
[----:B------:R-:W-:Y:S01]  /*0e60*/  FFMA.RP R3, R12, R10, R13 ;  /* 0x0000000a0c037223 */ /* 0x000fe2000000800d */
[----:B------:R-:W-:Y:S01]  /*0e70*/  ISETP.NE.AND P1, PT, R9, RZ, PT ;  /* 0x000000ff0900720c */ /* 0x000fe20003f25270 */
[----:B------:R-:W-:Y:S01]  /*0e80*/  IMAD.MOV R9, RZ, RZ, -R9 ;  /* 0x000000ffff097224 */ /* 0x000fe200078e0a09 */
[----:B------:R-:W-:Y:S02]  /*0e90*/  LOP3.LUT R7, R7, 0x800000, RZ, 0xfc, !PT ;  /* 0x0080000007077812 */ /* 0x000fe400078efcff */
[----:B------:R-:W-:-:S02]  /*0ea0*/  FSETP.NEU.FTZ.AND P0, PT, R3, R6, PT ;  /* 0x000000060300720b */ /* 0x000fc40003f1d000 */
[----:B------:R-:W-:Y:S02]  /*0eb0*/  SHF.L.U32 R8, R7, R8, RZ ;  /* 0x0000000807087219 */ /* 0x000fe400000006ff */
[----:B------:R-:W-:Y:S02]  /*0ec0*/  SEL R6, R9, RZ, P2 ;  /* 0x000000ff09067207 */ /* 0x000fe40001000000 */
[----:B------:R-:W-:Y:S02]  /*0ed0*/  ISETP.NE.AND P1, PT, R8, RZ, P1 ;  /* 0x000000ff0800720c */ /* 0x000fe40000f25270 */
[----:B------:R-:W-:Y:S02]  /*0ee0*/  SHF.R.U32.HI R6, RZ, R6, R7 ;  /* 0x00000006ff067219 */ /* 0x000fe40000011607 */
[----:B------:R-:W-:Y:S02]  /*0ef0*/  PLOP3.LUT P0, PT, P0, P1, PT, 0xf8, 0x8f ;  /* 0x00000000008f781c */ /* 0x000fe40000703f70 */
[----:B------:R-:W-:-:S02]  /*0f00*/  SHF.R.U32.HI R8, RZ, 0x1, R6 ;  /* 0x00000001ff087819 */ /* 0x000fc40000011606 */
[----:B------:R-:W-:-:S04]  /*0f10*/  SEL R3, RZ, 0x1, !P0 ;  /* 0x00000001ff037807 */ /* 0x000fc80004000000 */
[----:B------:R-:W-:-:S04]  /*0f20*/  LOP3.LUT R3, R3, 0x1, R8, 0xf8, !PT ;  /* 0x0000000103037812 */ /* 0x000fc800078ef808 */
[----:B------:R-:W-:-:S04]  /*0f30*/  LOP3.LUT R3, R3, R6, RZ, 0xc0, !PT ;  /* 0x0000000603037212 */ /* 0x000fc800078ec0ff */
[----:B------:R-:W-:-:S04]  /*0f40*/  IADD3 R3, PT, PT, R8, R3, RZ ;  /* 0x0000000308037210 */ /* 0x000fc80007ffe0ff */
[----:B------:R-:W-:Y:S01]  /*0f50*/  LOP3.LUT R0, R3, R0, RZ, 0xfc, !PT ;  /* 0x0000000003007212 */ /* 0x000fe200078efcff */
[----:B------:R-:W-:Y:S06]  /*0f60*/  BRA `(.L_x_17) ;  /* 0x0000000000107947 */ /* 0x000fec0003800000 */
.L_x_16:
[----:B------:R-:W-:-:S04]  /*0f70*/  LOP3.LUT R0, R0, 0x80000000, RZ, 0xc0, !PT ;  /* 0x8000000000007812 */ /* 0x000fc800078ec0ff */
[----:B------:R-:W-:Y:S01]  /*0f80*/  LOP3.LUT R0, R0, 0x7f800000, RZ, 0xfc, !PT ;  /* 0x7f80000000007812 */ /* 0x000fe200078efcff */
[----:B------:R-:W-:Y:S06]  /*0f90*/  BRA `(.L_x_17) ;  /* 0x0000000000047947 */ /* 0x000fec0003800000 */
.L_x_15:
[----:B------:R-:W-:-:S07]  /*0fa0*/  IMAD R0, R7, 0x800000, R0 ;  /* 0x0080000007007824 */ /* 0x000fce00078e0200 */
.L_x_17:
[----:B------:R-:W-:Y:S05]  /*0fb0*/  BSYNC.RECONVERGENT B2 ;  /* 0x0000000000027941 */ /* 0x000fea0003800200 */
.L_x_14:
[----:B------:R-:W-:Y:S05]  /*0fc0*/  BRA `(.L_x_18) ;  /* 0x0000000000207947 */ /* 0x000fea0003800000 */
.L_x_13:
[----:B------:R-:W-:-:S04]  /*0fd0*/  LOP3.LUT R0, R6, 0x80000000, R3, 0x48, !PT ;  /* 0x8000000006007812 */ /* 0x000fc800078e4803 */
[----:B------:R-:W-:Y:S01]  /*0fe0*/  LOP3.LUT R0, R0, 0x7f800000, RZ, 0xfc, !PT ;  /* 0x7f80000000007812 */ /* 0x000fe200078efcff */
[----:B------:R-:W-:Y:S06]  /*0ff0*/  BRA `(.L_x_18) ;  /* 0x0000000000147947 */ /* 0x000fec0003800000 */
.L_x_12:
[----:B------:R-:W-:Y:S01]  /*1000*/  LOP3.LUT R0, R6, 0x80000000, R3, 0x48, !PT ;  /* 0x8000000006007812 */ /* 0x000fe200078e4803 */
[----:B------:R-:W-:Y:S06]  /*1010*/  BRA `(.L_x_18) ;  /* 0x00000000000c7947 */ /* 0x000fec0003800000 */
.L_x_11:
[----:B------:R-:W0:Y:S01]  /*1020*/  MUFU.RSQ R0, -QNAN ;  /* 0xffc0000000007908 */ /* 0x000e220000001400 */
[----:B------:R-:W-:Y:S05]  /*1030*/  BRA `(.L_x_18) ;  /* 0x0000000000047947 */ /* 0x000fea0003800000 */
.L_x_10:
[----:B------:R-:W-:-:S07]  /*1040*/  FADD.FTZ R0, R3, R0 ;  /* 0x0000000003007221 */ /* 0x000fce0000010000 */
.L_x_18:
[----:B------:R-:W-:Y:S05]  /*1050*/  BSYNC.RECONVERGENT B1 ;  /* 0x0000000000017941 */ /* 0x000fea0003800200 */
.L_x_8:
[----:B------:R-:W-:Y:S01]  /*1060*/  MOV R6, R4 ;  /* 0x0000000400067202 */ /* 0x000fe20000000f00 */
[----:B------:R-:W-:-:S04]  /*1070*/  IMAD.MOV.U32 R7, RZ, RZ, 0x0 ;  /* 0x00000000ff077424 */ /* 0x000fc800078e00ff */
[----:B0-----:R-:W-:Y:S05]  /*1080*/  RET.REL.NODEC R6 `(_Z32median_addcmul_clamp_int8_kernelPKfS0_S0_Pfii) ;  /* 0xffffffec06dc7950 */ /* 0x001fea0003c3ffff */
.L_x_19:
[----:B------:R-:W-:-:S00]  /*1090*/  BRA `(.L_x_19) ;  /* 0xfffffffc00fc7947 */ /* 0x000fc0000383ffff */
[----:B------:R-:W-:-:S00]  /*10a0*/  NOP ;  /* 0x0000000000007918 */ /* 0x000fc00000000000 */
        /* <DEDUP_REMOVED lines=13> */
.L_x_20:


//--------------------- .nv.shared.reserved.0     --------------------------
	.section	.nv.shared.reserved.0,"aw",@nobits
	.weak		__nv_reservedSMEM_offset_0_alias
	.size		__nv_reservedSMEM_offset_0_alias, 0, 64
	.other		__nv_reservedSMEM_offset_0_alias,@"STO_CUDA_RESERVED_SHARED STV_DEFAULT"
__nv_reservedSMEM_offset_0_alias:
	.zero		0
	.zero		64


//--------------------- .nv.constant0._Z32median_addcmul_clamp_int8_kernelPKfS0_S0_Pfii --------------------------
	.section	.nv.constant0._Z32median_addcmul_clamp_int8_kernelPKfS0_S0_Pfii,"a",@progbits
	.sectionflags	@""
	.align	4
.nv.constant0._Z32median_addcmul_clamp_int8_kernelPKfS0_S0_Pfii:
	.zero		936


//--------------------- SYMBOLS --------------------------

	.type		.nv.reservedSmem.offset0,@object
	.size		.nv.reservedSmem.offset0,0x4
